	.headerflags	@"EF_CUDA_TEXMODE_UNIFIED EF_CUDA_64BIT_ADDRESS EF_CUDA_ACCELERATORS EF_CUDA_SM90 EF_CUDA_VIRTUAL_SM(EF_CUDA_SM90)"
	.elftype	@"ET_EXEC"


//--------------------- .nv.info                  --------------------------
	.section	.nv.info,"",@"SHT_CUDA_INFO"
	.align	4


	//----- nvinfo : EIATTR_REGCOUNT
	.align		4
        /*0000*/ 	.byte	0x04, 0x2f
        /*0002*/ 	.short	(.L_3 - .L_2)
	.align		4
.L_2:
        /*0004*/ 	.word	index@(triton_poi_fused_cat_34)
        /*0008*/ 	.word	0x00000030


	//----- nvinfo : EIATTR_MIN_STACK_SIZE
	.align		4
.L_3:
        /*000c*/ 	.byte	0x04, 0x12
        /*000e*/ 	.short	(.L_5 - .L_4)
	.align		4
.L_4:
        /*0010*/ 	.word	index@(triton_poi_fused_cat_34)
        /*0014*/ 	.word	0x00000000


	//----- nvinfo : EIATTR_FRAME_SIZE
	.align		4
.L_5:
        /*0018*/ 	.byte	0x04, 0x11
        /*001a*/ 	.short	(.L_7 - .L_6)
	.align		4
.L_6:
        /*001c*/ 	.word	index@(triton_poi_fused_cat_34)
        /*0020*/ 	.word	0x00000000


	//----- nvinfo : EIATTR_MIN_STACK_SIZE
	.align		4
.L_7:
        /*0024*/ 	.byte	0x04, 0x12
        /*0026*/ 	.short	(.L_9 - .L_8)
	.align		4
.L_8:
        /*0028*/ 	.word	index@(triton_poi_fused_cat_34)
        /*002c*/ 	.word	0x00000000
.L_9:


//--------------------- .nv.info.triton_poi_fused_cat_34 --------------------------
	.section	.nv.info.triton_poi_fused_cat_34,"",@"SHT_CUDA_INFO"
	.sectionflags	@""
	.align	4


	//----- nvinfo : EIATTR_CUDA_API_VERSION
	.align		4
        /*0000*/ 	.byte	0x04, 0x37
        /*0002*/ 	.short	(.L_11 - .L_10)
.L_10:
        /*0004*/ 	.word	0x0000007c


	//----- nvinfo : EIATTR_KPARAM_INFO
	.align		4
.L_11:
        /*0008*/ 	.byte	0x04, 0x17
        /*000a*/ 	.short	(.L_13 - .L_12)
.L_12:
        /*000c*/ 	.word	0x00000000
        /*0010*/ 	.short	0x0007
        /*0012*/ 	.short	0x0038
        /*0014*/ 	.byte	0x00, 0xf0, 0x11, 0x00


	//----- nvinfo : EIATTR_KPARAM_INFO
	.align		4
.L_13:
        /*0018*/ 	.byte	0x04, 0x17
        /*001a*/ 	.short	(.L_15 - .L_14)
.L_14:
        /*001c*/ 	.word	0x00000000
        /*0020*/ 	.short	0x0006
        /*0022*/ 	.short	0x0030
        /*0024*/ 	.byte	0x00, 0xf4, 0x21, 0x00


	//----- nvinfo : EIATTR_KPARAM_INFO
	.align		4
.L_15:
        /*0028*/ 	.byte	0x04, 0x17
        /*002a*/ 	.short	(.L_17 - .L_16)
.L_16:
        /*002c*/ 	.word	0x00000000
        /*0030*/ 	.short	0x0005
        /*0032*/ 	.short	0x0028
        /*0034*/ 	.byte	0x00, 0xf4, 0x21, 0x00


	//----- nvinfo : EIATTR_KPARAM_INFO
	.align		4
.L_17:
        /*0038*/ 	.byte	0x04, 0x17
        /*003a*/ 	.short	(.L_19 - .L_18)
.L_18:
        /*003c*/ 	.word	0x00000000
        /*0040*/ 	.short	0x0004
        /*0042*/ 	.short	0x0020
        /*0044*/ 	.byte	0x00, 0xf4, 0x21, 0x00


	//----- nvinfo : EIATTR_KPARAM_INFO
	.align		4
.L_19:
        /*0048*/ 	.byte	0x04, 0x17
        /*004a*/ 	.short	(.L_21 - .L_20)
.L_20:
        /*004c*/ 	.word	0x00000000
        /*0050*/ 	.short	0x0003
        /*0052*/ 	.short	0x0018
        /*0054*/ 	.byte	0x00, 0xf4, 0x21, 0x00


	//----- nvinfo : EIATTR_KPARAM_INFO
	.align		4
.L_21:
        /*0058*/ 	.byte	0x04, 0x17
        /*005a*/ 	.short	(.L_23 - .L_22)
.L_22:
        /*005c*/ 	.word	0x00000000
        /*0060*/ 	.short	0x0002
        /*0062*/ 	.short	0x0010
        /*0064*/ 	.byte	0x00, 0xf4, 0x21, 0x00


	//----- nvinfo : EIATTR_KPARAM_INFO
	.align		4
.L_23:
        /*0068*/ 	.byte	0x04, 0x17
        /*006a*/ 	.short	(.L_25 - .L_24)
.L_24:
        /*006c*/ 	.word	0x00000000
        /*0070*/ 	.short	0x0001
        /*0072*/ 	.short	0x0008
        /*0074*/ 	.byte	0x00, 0xf4, 0x21, 0x00


	//----- nvinfo : EIATTR_KPARAM_INFO
	.align		4
.L_25:
        /*0078*/ 	.byte	0x04, 0x17
        /*007a*/ 	.short	(.L_27 - .L_26)
.L_26:
        /*007c*/ 	.word	0x00000000
        /*0080*/ 	.short	0x0000
        /*0082*/ 	.short	0x0000
        /*0084*/ 	.byte	0x00, 0xf4, 0x21, 0x00


	//----- nvinfo : EIATTR_SPARSE_MMA_MASK
	.align		4
.L_27:
        /*0088*/ 	.byte	0x03, 0x50
        /*008a*/ 	.short	0x0000


	//----- nvinfo : EIATTR_MAXREG_COUNT
	.align		4
        /*008c*/ 	.byte	0x03, 0x1b
        /*008e*/ 	.short	0x00ff


	//----- nvinfo : EIATTR_EXIT_INSTR_OFFSETS
	.align		4
        /*0090*/ 	.byte	0x04, 0x1c
        /*0092*/ 	.short	(.L_29 - .L_28)


	//   ....[0]....
.L_28:
        /*0094*/ 	.word	0x000012e0


	//----- nvinfo : EIATTR_REQNTID
	.align		4
.L_29:
        /*0098*/ 	.byte	0x04, 0x10
        /*009a*/ 	.short	(.L_31 - .L_30)
.L_30:
        /*009c*/ 	.word	0x00000080
        /*00a0*/ 	.word	0x00000001
        /*00a4*/ 	.word	0x00000001


	//----- nvinfo : EIATTR_CBANK_PARAM_SIZE
	.align		4
.L_31:
        /*00a8*/ 	.byte	0x03, 0x19
        /*00aa*/ 	.short	0x003c


	//----- nvinfo : EIATTR_PARAM_CBANK
	.align		4
        /*00ac*/ 	.byte	0x04, 0x0a
        /*00ae*/ 	.short	(.L_33 - .L_32)
	.align		4
.L_32:
        /*00b0*/ 	.word	index@(.nv.constant0.triton_poi_fused_cat_34)
        /*00b4*/ 	.short	0x0210
        /*00b6*/ 	.short	0x003c


	//----- nvinfo : EIATTR_SW_WAR
	.align		4
.L_33:
        /*00b8*/ 	.byte	0x04, 0x36
        /*00ba*/ 	.short	(.L_35 - .L_34)
.L_34:
        /*00bc*/ 	.word	0x00000008
.L_35:


//--------------------- .nv.callgraph             --------------------------
	.section	.nv.callgraph,"",@"SHT_CUDA_CALLGRAPH"
	.align	4
	.sectionentsize	8
	.align		4
        /*0000*/ 	.word	0x00000000
	.align		4
        /*0004*/ 	.word	0xffffffff
	.align		4
        /*0008*/ 	.word	0x00000000
	.align		4
        /*000c*/ 	.word	0xfffffffe
	.align		4
        /*0010*/ 	.word	0x00000000
	.align		4
        /*0014*/ 	.word	0xfffffffd
	.align		4
        /*0018*/ 	.word	0x00000000
	.align		4
        /*001c*/ 	.word	0xfffffffc


//--------------------- .nv.constant4             --------------------------
	.section	.nv.constant4,"a",@progbits
	.align	8
	.align		8
.nv.constant4:
        /*0000*/ 	.dword	_$_str
	.align		8
        /*0008*/ 	.dword	_$_str_$_2


//--------------------- .text.triton_poi_fused_cat_34 --------------------------
	.section	.text.triton_poi_fused_cat_34,"ax",@progbits
	.align	128
        .global         triton_poi_fused_cat_34
        .type           triton_poi_fused_cat_34,@function
        .size           triton_poi_fused_cat_34,(.L_x_1 - triton_poi_fused_cat_34)
        .other          triton_poi_fused_cat_34,@"STO_CUDA_ENTRY STV_DEFAULT"
triton_poi_fused_cat_34:
.text.triton_poi_fused_cat_34:
[----:B------:R-:W-:Y:S01]  /*0000*/  LDC R1, c[0x0][0x28] ;  /* 0x00000a00ff017b82 */ /* 0x000fe20000000800 */
[----:B------:R-:W1:Y:S07]  /*0010*/  S2R R0, SR_TID.X ;  /* 0x0000000000007919 */ /* 0x000e6e0000002100 */
[----:B------:R-:W2:Y:S01]  /*0020*/  LDC.64 R10, c[0x0][0x228] ;  /* 0x00008a00ff0a7b82 */ /* 0x000ea20000000a00 */
[----:B------:R-:W-:Y:S01]  /*0030*/  IMAD.MOV.U32 R32, RZ, RZ, RZ ;  /* 0x000000ffff207224 */ /* 0x000fe200078e00ff */
[----:B------:R-:W-:Y:S01]  /*0040*/  ULDC.64 UR4, c[0x0][0x208] ;  /* 0x0000820000047ab9 */ /* 0x000fe20000000a00 */
[----:B------:R-:W3:Y:S01]  /*0050*/  S2R R5, SR_CTAID.X ;  /* 0x0000000000057919 */ /* 0x000ee20000002500 */
[----:B------:R-:W-:Y:S01]  /*0060*/  IMAD.MOV.U32 R36, RZ, RZ, RZ ;  /* 0x000000ffff247224 */ /* 0x000fe200078e00ff */
[----:B------:R-:W-:-:S02]  /*0070*/  CS2R R34, SRZ ;  /* 0x0000000000227805 */ /* 0x000fc4000001ff00 */
[----:B------:R-:W-:Y:S01]  /*0080*/  CS2R R16, SRZ ;  /* 0x0000000000107805 */ /* 0x000fe2000001ff00 */
[----:B------:R-:W-:Y:S01]  /*0090*/  IMAD.MOV.U32 R18, RZ, RZ, RZ ;  /* 0x000000ffff127224 */ /* 0x000fe200078e00ff */
[----:B------:R-:W-:Y:S01]  /*00a0*/  CS2R R14, SRZ ;  /* 0x00000000000e7805 */ /* 0x000fe2000001ff00 */
[----:B------:R-:W4:Y:S08]  /*00b0*/  LDC.64 R12, c[0x0][0x230] ;  /* 0x00008c00ff0c7b82 */ /* 0x000f300000000a00 */
[----:B------:R-:W5:Y:S01]  /*00c0*/  LDC.64 R30, c[0x0][0x220] ;  /* 0x00008800ff1e7b82 */ /* 0x000f620000000a00 */
[----:B-1----:R-:W-:Y:S01]  /*00d0*/  IMAD.SHL.U32 R0, R0, 0x4, RZ ;  /* 0x0000000400007824 */ /* 0x002fe200078e00ff */
[----:B---3--:R-:W-:-:S04]  /*00e0*/  SHF.R.S32.HI R3, RZ, 0x15, R5 ;  /* 0x00000015ff037819 */ /* 0x008fc80000011405 */
[----:B------:R-:W-:Y:S02]  /*00f0*/  LOP3.LUT R0, R0, 0x1fc, RZ, 0xc0, !PT ;  /* 0x000001fc00007812 */ /* 0x000fe400078ec0ff */
[----:B------:R-:W-:-:S03]  /*0100*/  SGXT R3, R3, 0x1 ;  /* 0x000000010303781a */ /* 0x000fc60000000200 */
[----:B------:R-:W-:-:S05]  /*0110*/  IMAD R20, R5, 0x400, R0 ;  /* 0x0000040005147824 */ /* 0x000fca00078e0200 */
[----:B------:R-:W-:-:S04]  /*0120*/  LEA.HI R6, R3, R20, RZ, 0xa ;  /* 0x0000001403067211 */ /* 0x000fc800078f50ff */
[----:B------:R-:W-:-:S04]  /*0130*/  SHF.R.S32.HI R19, RZ, 0xa, R6 ;  /* 0x0000000aff137819 */ /* 0x000fc80000011406 */
[----:B------:R-:W-:-:S04]  /*0140*/  LEA.HI R0, R19, R19, RZ, 0x8 ;  /* 0x0000001313007211 */ /* 0x000fc800078f40ff */
[----:B------:R-:W-:-:S05]  /*0150*/  LOP3.LUT R0, R0, 0xffffff00, RZ, 0xc0, !PT ;  /* 0xffffff0000007812 */ /* 0x000fca00078ec0ff */
[----:B------:R-:W-:-:S04]  /*0160*/  IMAD.IADD R19, R19, 0x1, -R0 ;  /* 0x0000000113137824 */ /* 0x000fc800078e0a00 */
[C---:B--2---:R-:W-:Y:S01]  /*0170*/  IMAD.WIDE R4, R19.reuse, 0x4, R10 ;  /* 0x0000000413047825 */ /* 0x044fe200078e020a */
[----:B------:R-:W-:-:S13]  /*0180*/  ISETP.GT.AND P3, PT, R19, 0x7f, PT ;  /* 0x0000007f1300780c */ /* 0x000fda0003f64270 */
[----:B------:R-:W2:Y:S01]  /*0190*/  @P3 LDG.E.EL R32, desc[UR4][R4.64+-0x200] ;  /* 0xfffe000404203981 */ /* 0x000ea2000c2e1900 */
[----:B------:R-:W-:-:S03]  /*01a0*/  VIADD R22, R20, 0x200 ;  /* 0x0000020014167836 */ /* 0x000fc60000000000 */
[----:B------:R-:W3:Y:S02]  /*01b0*/  @P3 LDG.E.EL R36, desc[UR4][R4.64+-0x200] ;  /* 0xfffe000404243981 */ /* 0x000ee4000c2e1900 */
[----:B------:R-:W-:Y:S02]  /*01c0*/  LEA.HI R21, R3, R22, RZ, 0xa ;  /* 0x0000001603157211 */ /* 0x000fe400078f50ff */
[----:B------:R-:W3:Y:S02]  /*01d0*/  @P3 LDG.E.EL R34, desc[UR4][R4.64+-0x200] ;  /* 0xfffe000404223981 */ /* 0x000ee4000c2e1900 */
[----:B------:R-:W-:Y:S02]  /*01e0*/  SHF.R.S32.HI R33, RZ, 0xa, R21 ;  /* 0x0000000aff217819 */ /* 0x000fe40000011415 */
[----:B------:R1:W3:Y:S02]  /*01f0*/  @P3 LDG.E.EL R35, desc[UR4][R4.64+-0x200] ;  /* 0xfffe000404233981 */ /* 0x0002e4000c2e1900 */
[----:B------:R-:W-:-:S04]  /*0200*/  LEA.HI R0, R33, R33, RZ, 0x8 ;  /* 0x0000002121007211 */ /* 0x000fc800078f40ff */
[----:B------:R-:W-:-:S05]  /*0210*/  LOP3.LUT R0, R0, 0xffffff00, RZ, 0xc0, !PT ;  /* 0xffffff0000007812 */ /* 0x000fca00078ec0ff */
[----:B------:R-:W-:-:S05]  /*0220*/  IMAD.IADD R33, R33, 0x1, -R0 ;  /* 0x0000000121217824 */ /* 0x000fca00078e0a00 */
[C---:B------:R-:W-:Y:S01]  /*0230*/  ISETP.GT.AND P2, PT, R33.reuse, 0x7f, PT ;  /* 0x0000007f2100780c */ /* 0x040fe20003f44270 */
[----:B------:R-:W-:-:S12]  /*0240*/  IMAD.WIDE R10, R33, 0x4, R10 ;  /* 0x00000004210a7825 */ /* 0x000fd800078e020a */
[----:B------:R-:W3:Y:S04]  /*0250*/  @P2 LDG.E.EL R17, desc[UR4][R10.64+-0x200] ;  /* 0xfffe00040a112981 */ /* 0x000ee8000c2e1900 */
[----:B------:R-:W3:Y:S04]  /*0260*/  @P2 LDG.E.EL R18, desc[UR4][R10.64+-0x200] ;  /* 0xfffe00040a122981 */ /* 0x000ee8000c2e1900 */
[----:B------:R-:W3:Y:S04]  /*0270*/  @P2 LDG.E.EL R15, desc[UR4][R10.64+-0x200] ;  /* 0xfffe00040a0f2981 */ /* 0x000ee8000c2e1900 */
[----:B------:R5:W3:Y:S01]  /*0280*/  @P2 LDG.E.EL R14, desc[UR4][R10.64+-0x200] ;  /* 0xfffe00040a0e2981 */ /* 0x000ae2000c2e1900 */
[----:B-1----:R-:W-:Y:S01]  /*0290*/  CS2R R4, SRZ ;  /* 0x0000000000047805 */ /* 0x002fe2000001ff00 */
[----:B------:R-:W-:-:S02]  /*02a0*/  IMAD.MOV.U32 R40, RZ, RZ, RZ ;  /* 0x000000ffff287224 */ /* 0x000fc400078e00ff */
[----:B------:R-:W-:Y:S02]  /*02b0*/  IMAD.MOV.U32 R0, RZ, RZ, RZ ;  /* 0x000000ffff007224 */ /* 0x000fe400078e00ff */
[----:B------:R-:W-:Y:S02]  /*02c0*/  IMAD.MOV.U32 R2, RZ, RZ, RZ ;  /* 0x000000ffff027224 */ /* 0x000fe400078e00ff */
[----:B----4-:R-:W-:Y:S01]  /*02d0*/  IMAD.WIDE R38, R19, 0x4, R12 ;  /* 0x0000000413267825 */ /* 0x010fe200078e020c */
[----:B0----5:R-:W0:Y:S04]  /*02e0*/  LDC.64 R10, c[0x0][0x238] ;  /* 0x00008e00ff0a7b82 */ /* 0x021e280000000a00 */
[----:B------:R-:W4:Y:S04]  /*02f0*/  @P3 LDG.E.EL R40, desc[UR4][R38.64+-0x200] ;  /* 0xfffe000426283981 */ /* 0x000f28000c2e1900 */
[----:B------:R-:W5:Y:S04]  /*0300*/  @P3 LDG.E.EL R0, desc[UR4][R38.64+-0x200] ;  /* 0xfffe000426003981 */ /* 0x000f68000c2e1900 */
[----:B------:R-:W4:Y:S04]  /*0310*/  @P3 LDG.E.EL R2, desc[UR4][R38.64+-0x200] ;  /* 0xfffe000426023981 */ /* 0x000f28000c2e1900 */
[----:B------:R1:W4:Y:S02]  /*0320*/  @P3 LDG.E.EL R4, desc[UR4][R38.64+-0x200] ;  /* 0xfffe000426043981 */ /* 0x000324000c2e1900 */
[----:B-1----:R-:W-:-:S04]  /*0330*/  LEA.HI R38, R3, R20, RZ, 0x12 ;  /* 0x0000001403267211 */ /* 0x002fc800078f90ff */
[----:B------:R-:W-:-:S05]  /*0340*/  LOP3.LUT R41, R38, 0xfffc0000, RZ, 0xc0, !PT ;  /* 0xfffc000026297812 */ /* 0x000fca00078ec0ff */
[----:B------:R-:W-:Y:S01]  /*0350*/  IMAD.IADD R42, R20, 0x1, -R41 ;  /* 0x00000001142a7824 */ /* 0x000fe200078e0a29 */
[----:B------:R-:W-:Y:S01]  /*0360*/  CS2R R8, SRZ ;  /* 0x0000000000087805 */ /* 0x000fe2000001ff00 */
[----:B------:R-:W-:Y:S02]  /*0370*/  IMAD.MOV.U32 R43, RZ, RZ, RZ ;  /* 0x000000ffff2b7224 */ /* 0x000fe400078e00ff */
[--C-:B------:R-:W-:Y:S01]  /*0380*/  IMAD.WIDE R28, R19, 0x4, R30.reuse ;  /* 0x00000004131c7825 */ /* 0x100fe200078e021e */
[----:B------:R-:W-:Y:S02]  /*0390*/  CS2R R26, SRZ ;  /* 0x00000000001a7805 */ /* 0x000fe4000001ff00 */
[----:B------:R-:W-:Y:S01]  /*03a0*/  CS2R R24, SRZ ;  /* 0x0000000000187805 */ /* 0x000fe2000001ff00 */
[----:B------:R-:W-:Y:S01]  /*03b0*/  IMAD.MOV.U32 R7, RZ, RZ, RZ ;  /* 0x000000ffff077224 */ /* 0x000fe200078e00ff */
[----:B------:R-:W4:Y:S01]  /*03c0*/  @P3 LDG.E.EL R8, desc[UR4][R28.64+-0x200] ;  /* 0xfffe00041c083981 */ /* 0x000f22000c2e1900 */
[----:B------:R-:W-:-:S03]  /*03d0*/  IMAD.WIDE R30, R33, 0x4, R30 ;  /* 0x00000004211e7825 */ /* 0x000fc600078e021e */
[----:B------:R-:W4:Y:S01]  /*03e0*/  @P3 LDG.E.EL R16, desc[UR4][R28.64+-0x200] ;  /* 0xfffe00041c103981 */ /* 0x000f22000c2e1900 */
[----:B------:R-:W-:-:S03]  /*03f0*/  IMAD.MOV.U32 R23, RZ, RZ, RZ ;  /* 0x000000ffff177224 */ /* 0x000fc600078e00ff */
[----:B------:R-:W4:Y:S01]  /*0400*/  @P3 LDG.E.EL R9, desc[UR4][R28.64+-0x200] ;  /* 0xfffe00041c093981 */ /* 0x000f22000c2e1900 */
[----:B------:R-:W-:-:S03]  /*0410*/  IMAD.WIDE R12, R33, 0x4, R12 ;  /* 0x00000004210c7825 */ /* 0x000fc600078e020c */
[----:B------:R1:W4:Y:S01]  /*0420*/  @P3 LDG.E.EL R43, desc[UR4][R28.64+-0x200] ;  /* 0xfffe00041c2b3981 */ /* 0x000322000c2e1900 */
[----:B------:R-:W-:Y:S02]  /*0430*/  LOP3.LUT R39, R6, 0xfffffc00, RZ, 0xc0, !PT ;  /* 0xfffffc0006277812 */ /* 0x000fe400078ec0ff */
[----:B------:R-:W-:Y:S01]  /*0440*/  LEA.HI R37, R3, R22, RZ, 0x12 ;  /* 0x0000001603257211 */ /* 0x000fe200078f90ff */
[----:B------:R-:W4:Y:S01]  /*0450*/  @P2 LDG.E.EL R5, desc[UR4][R30.64+-0x200] ;  /* 0xfffe00041e052981 */ /* 0x000f22000c2e1900 */
[----:B------:R-:W-:-:S03]  /*0460*/  IMAD.MOV.U32 R45, RZ, RZ, RZ ;  /* 0x000000ffff2d7224 */ /* 0x000fc600078e00ff */
[----:B------:R-:W4:Y:S01]  /*0470*/  @P2 LDG.E.EL R7, desc[UR4][R30.64+-0x200] ;  /* 0xfffe00041e072981 */ /* 0x000f22000c2e1900 */
[----:B-1----:R-:W-:-:S03]  /*0480*/  CS2R R28, SRZ ;  /* 0x00000000001c7805 */ /* 0x002fc6000001ff00 */
[----:B------:R-:W4:Y:S01]  /*0490*/  @P2 LDG.E.EL R26, desc[UR4][R30.64+-0x200] ;  /* 0xfffe00041e1a2981 */ /* 0x000f22000c2e1900 */
[----:B------:R-:W-:-:S03]  /*04a0*/  SHF.R.S32.HI R3, RZ, 0x12, R38 ;  /* 0x00000012ff037819 */ /* 0x000fc60000011426 */
[----:B------:R1:W4:Y:S01]  /*04b0*/  @P2 LDG.E.EL R24, desc[UR4][R30.64+-0x200] ;  /* 0xfffe00041e182981 */ /* 0x000322000c2e1900 */
[----:B------:R-:W-:-:S03]  /*04c0*/  LOP3.LUT R21, R21, 0xfffffc00, RZ, 0xc0, !PT ;  /* 0xfffffc0015157812 */ /* 0x000fc600078ec0ff */
[----:B------:R-:W4:Y:S01]  /*04d0*/  @P2 LDG.E.EL R28, desc[UR4][R12.64+-0x200] ;  /* 0xfffe00040c1c2981 */ /* 0x000f22000c2e1900 */
[----:B------:R-:W-:-:S03]  /*04e0*/  LOP3.LUT R44, R37, 0xfffc0000, RZ, 0xc0, !PT ;  /* 0xfffc0000252c7812 */ /* 0x000fc600078ec0ff */
[----:B------:R-:W4:Y:S01]  /*04f0*/  @P2 LDG.E.EL R27, desc[UR4][R12.64+-0x200] ;  /* 0xfffe00040c1b2981 */ /* 0x000f22000c2e1900 */
[----:B-1----:R-:W-:-:S03]  /*0500*/  CS2R R30, SRZ ;  /* 0x00000000001e7805 */ /* 0x002fc6000001ff00 */
[----:B------:R-:W4:Y:S01]  /*0510*/  @P2 LDG.E.EL R25, desc[UR4][R12.64+-0x200] ;  /* 0xfffe00040c192981 */ /* 0x000f22000c2e1900 */
[----:B------:R-:W-:-:S03]  /*0520*/  IMAD.IADD R6, R20, 0x1, -R39 ;  /* 0x0000000114067824 */ /* 0x000fc600078e0a27 */
[----:B------:R0:W4:Y:S01]  /*0530*/  @P2 LDG.E.EL R23, desc[UR4][R12.64+-0x200] ;  /* 0xfffe00040c172981 */ /* 0x000122000c2e1900 */
[----:B------:R-:W-:Y:S02]  /*0540*/  IMAD.IADD R38, R22, 0x1, -R21 ;  /* 0x0000000116267824 */ /* 0x000fe400078e0a15 */
[----:B------:R-:W-:Y:S02]  /*0550*/  IMAD R39, R3, 0x20000, R42 ;  /* 0x0002000003277824 */ /* 0x000fe400078e022a */
[----:B0-----:R-:W-:-:S05]  /*0560*/  IMAD.WIDE R12, R19, 0x4, R10 ;  /* 0x00000004130c7825 */ /* 0x001fca00078e020a */
[----:B------:R-:W4:Y:S01]  /*0570*/  @P3 LDG.E.EL R45, desc[UR4][R12.64+-0x200] ;  /* 0xfffe00040c2d3981 */ /* 0x000f22000c2e1900 */
[----:B------:R-:W-:-:S03]  /*0580*/  IMAD.MOV.U32 R21, RZ, RZ, RZ ;  /* 0x000000ffff157224 */ /* 0x000fc600078e00ff */
[----:B------:R-:W4:Y:S01]  /*0590*/  @P3 LDG.E.EL R31, desc[UR4][R12.64+-0x200] ;  /* 0xfffe00040c1f3981 */ /* 0x000f22000c2e1900 */
[----:B------:R-:W-:-:S03]  /*05a0*/  IMAD.WIDE R10, R33, 0x4, R10 ;  /* 0x00000004210a7825 */ /* 0x000fc600078e020a */
[----:B------:R-:W4:Y:S04]  /*05b0*/  @P3 LDG.E.EL R29, desc[UR4][R12.64+-0x200] ;  /* 0xfffe00040c1d3981 */ /* 0x000f28000c2e1900 */
[----:B------:R0:W4:Y:S04]  /*05c0*/  @P3 LDG.E.EL R30, desc[UR4][R12.64+-0x200] ;  /* 0xfffe00040c1e3981 */ /* 0x000128000c2e1900 */
[----:B------:R-:W4:Y:S01]  /*05d0*/  @P2 LDG.E.EL R21, desc[UR4][R10.64+-0x200] ;  /* 0xfffe00040a152981 */ /* 0x000f22000c2e1900 */
[----:B0-----:R-:W-:Y:S02]  /*05e0*/  IMAD.IADD R13, R22, 0x1, -R44 ;  /* 0x00000001160d7824 */ /* 0x001fe400078e0a2c */
[----:B------:R-:W-:-:S02]  /*05f0*/  IMAD R12, R3, 0x20000, R6 ;  /* 0x00020000030c7824 */ /* 0x000fc400078e0206 */
[----:B------:R-:W-:Y:S02]  /*0600*/  IMAD.MOV.U32 R22, RZ, RZ, RZ ;  /* 0x000000ffff167224 */ /* 0x000fe400078e00ff */
[----:B------:R-:W-:Y:S02]  /*0610*/  IMAD.MOV.U32 R3, RZ, RZ, RZ ;  /* 0x000000ffff037224 */ /* 0x000fe400078e00ff */
[----:B------:R-:W-:Y:S02]  /*0620*/  IMAD.MOV.U32 R6, RZ, RZ, RZ ;  /* 0x000000ffff067224 */ /* 0x000fe400078e00ff */
[----:B------:R-:W4:Y:S04]  /*0630*/  @P2 LDG.E.EL R22, desc[UR4][R10.64+-0x200] ;  /* 0xfffe00040a162981 */ /* 0x000f28000c2e1900 */
[----:B------:R-:W4:Y:S04]  /*0640*/  @P2 LDG.E.EL R3, desc[UR4][R10.64+-0x200] ;  /* 0xfffe00040a032981 */ /* 0x000f28000c2e1900 */
[----:B------:R0:W4:Y:S02]  /*0650*/  @P2 LDG.E.EL R6, desc[UR4][R10.64+-0x200] ;  /* 0xfffe00040a062981 */ /* 0x000124000c2e1900 */
[----:B0-----:R-:W-:-:S05]  /*0660*/  SHF.R.S32.HI R10, RZ, 0x12, R37 ;  /* 0x00000012ff0a7819 */ /* 0x001fca0000011425 */
[C---:B------:R-:W-:Y:S02]  /*0670*/  IMAD R37, R10.reuse, 0x20000, R13 ;  /* 0x000200000a257824 */ /* 0x040fe400078e020d */
[----:B------:R-:W-:Y:S02]  /*0680*/  IMAD R38, R10, 0x20000, R38 ;  /* 0x000200000a267824 */ /* 0x000fe400078e0226 */
[----:B------:R-:W-:Y:S01]  /*0690*/  IMAD.MOV.U32 R10, RZ, RZ, 0x3e800000 ;  /* 0x3e800000ff0a7424 */ /* 0x000fe200078e00ff */
[C---:B------:R-:W-:Y:S01]  /*06a0*/  ISETP.GE.AND P1, PT, R19.reuse, 0x80, PT ;  /* 0x000000801300780c */ /* 0x040fe20003f26270 */
[----:B------:R-:W-:Y:S02]  /*06b0*/  IMAD R12, R19, 0x400, R12 ;  /* 0x00000400130c7824 */ /* 0x000fe400078e020c */
[----:B------:R-:W-:Y:S01]  /*06c0*/  IMAD R11, R33, 0x400, R38 ;  /* 0x00000400210b7824 */ /* 0x000fe200078e0226 */
[----:B--2---:R-:W-:-:S05]  /*06d0*/  SEL R32, R32, RZ, P3 ;  /* 0x000000ff20207207 */ /* 0x004fca0001800000 */
[----:B------:R-:W-:-:S06]  /*06e0*/  FADD R41, R32, 9.9999997473787516356e-06 ;  /* 0x3727c5ac20297421 */ /* 0x000fcc0000000000 */
[----:B------:R-:W0:Y:S01]  /*06f0*/  MUFU.SQRT R41, R41 ;  /* 0x0000002900297308 */ /* 0x000e220000002000 */
[----:B---3--:R-:W-:-:S05]  /*0700*/  SEL R32, R36, RZ, P3 ;  /* 0x000000ff24207207 */ /* 0x008fca0001800000 */
[----:B------:R-:W-:Y:S01]  /*0710*/  FADD R32, R32, 9.9999997473787516356e-06 ;  /* 0x3727c5ac20207421 */ /* 0x000fe20000000000 */
[----:B0-----:R-:W-:-:S05]  /*0720*/  FSETP.GT.AND P0, PT, R41, 8.50705917302346158658e+37, PT ;  /* 0x7e8000002900780b */ /* 0x001fca0003f04000 */
[----:B------:R-:W0:Y:S01]  /*0730*/  MUFU.SQRT R32, R32 ;  /* 0x0000002000207308 */ /* 0x000e220000002000 */
[----:B------:R-:W-:Y:S02]  /*0740*/  FSETP.GEU.AND P5, PT, R41, 1.175494350822287508e-38, PT ;  /* 0x008000002900780b */ /* 0x000fe40003fae000 */
[----:B------:R-:W-:-:S05]  /*0750*/  SEL R34, R34, RZ, P3 ;  /* 0x000000ff22227207 */ /* 0x000fca0001800000 */
[----:B------:R-:W-:Y:S01]  /*0760*/  FADD R36, R34, 9.9999997473787516356e-06 ;  /* 0x3727c5ac22247421 */ /* 0x000fe20000000000 */
[----:B------:R-:W-:Y:S01]  /*0770*/  @P0 FMUL R41, R41, 0.25 ;  /* 0x3e80000029290820 */ /* 0x000fe20000400000 */
[----:B------:R-:W-:-:S04]  /*0780*/  SEL R34, R35, RZ, P3 ;  /* 0x000000ff23227207 */ /* 0x000fc80001800000 */
[----:B------:R-:W-:Y:S01]  /*0790*/  @!P5 FMUL R41, R41, 16777216 ;  /* 0x4b8000002929d820 */ /* 0x000fe20000400000 */
[----:B0-----:R-:W-:Y:S01]  /*07a0*/  FSETP.GT.AND P4, PT, R32, 8.50705917302346158658e+37, PT ;  /* 0x7e8000002000780b */ /* 0x001fe20003f84000 */
[----:B------:R-:W0:Y:S01]  /*07b0*/  MUFU.SQRT R35, R36 ;  /* 0x0000002400237308 */ /* 0x000e220000002000 */
[----:B------:R-:W-:Y:S01]  /*07c0*/  FADD R34, R34, 9.9999997473787516356e-06 ;  /* 0x3727c5ac22227421 */ /* 0x000fe20000000000 */
[----:B------:R-:W-:-:S06]  /*07d0*/  FSETP.GEU.AND P6, PT, R32, 1.175494350822287508e-38, PT ;  /* 0x008000002000780b */ /* 0x000fcc0003fce000 */
[----:B------:R-:W1:Y:S01]  /*07e0*/  MUFU.RCP R44, R41 ;  /* 0x00000029002c7308 */ /* 0x000e620000001000 */
[----:B------:R-:W-:Y:S02]  /*07f0*/  SEL R13, R17, RZ, P2 ;  /* 0x000000ff110d7207 */ /* 0x000fe40001000000 */
[----:B------:R-:W-:Y:S01]  /*0800*/  FSEL R19, R10, 1, P0 ;  /* 0x3f8000000a137808 */ /* 0x000fe20000000000 */
[----:B------:R-:W-:-:S04]  /*0810*/  @P4 FMUL R32, R32, 0.25 ;  /* 0x3e80000020204820 */ /* 0x000fc80000400000 */
[----:B------:R-:W2:Y:S01]  /*0820*/  MUFU.SQRT R34, R34 ;  /* 0x0000002200227308 */ /* 0x000ea20000002000 */
[----:B------:R-:W-:Y:S01]  /*0830*/  FADD R13, R13, 9.9999997473787516356e-06 ;  /* 0x3727c5ac0d0d7421 */ /* 0x000fe20000000000 */
[----:B------:R-:W-:Y:S01]  /*0840*/  @!P5 FMUL R19, R19, 16777216 ;  /* 0x4b8000001313d820 */ /* 0x000fe20000400000 */
[C---:B0-----:R-:W-:Y:S01]  /*0850*/  FSETP.GT.AND P5, PT, R35.reuse, 8.50705917302346158658e+37, PT ;  /* 0x7e8000002300780b */ /* 0x041fe20003fa4000 */
[----:B------:R-:W-:Y:S02]  /*0860*/  @!P6 FMUL R32, R32, 16777216 ;  /* 0x4b8000002020e820 */ /* 0x000fe40000400000 */
[----:B-1----:R-:W-:Y:S01]  /*0870*/  FMUL R44, R44, R19 ;  /* 0x000000132c2c7220 */ /* 0x002fe20000400000 */
[----:B------:R-:W-:Y:S01]  /*0880*/  FSEL R19, R10, 1, P4 ;  /* 0x3f8000000a137808 */ /* 0x000fe20002000000 */
[----:B------:R-:W0:Y:S01]  /*0890*/  MUFU.SQRT R13, R13 ;  /* 0x0000000d000d7308 */ /* 0x000e220000002000 */
[----:B------:R-:W-:Y:S02]  /*08a0*/  FSETP.GEU.AND P4, PT, R35, 1.175494350822287508e-38, PT ;  /* 0x008000002300780b */ /* 0x000fe40003f8e000 */
[----:B------:R-:W-:Y:S01]  /*08b0*/  SEL R17, R18, RZ, P2 ;  /* 0x000000ff12117207 */ /* 0x000fe20001000000 */
[----:B------:R-:W-:-:S04]  /*08c0*/  @!P6 FMUL R19, R19, 16777216 ;  /* 0x4b8000001313e820 */ /* 0x000fc80000400000 */
[----:B------:R-:W1:Y:S01]  /*08d0*/  MUFU.RCP R38, R32 ;  /* 0x0000002000267308 */ /* 0x000e620000001000 */
[----:B--2---:R-:W-:Y:S01]  /*08e0*/  FSETP.GT.AND P6, PT, R34, 8.50705917302346158658e+37, PT ;  /* 0x7e8000002200780b */ /* 0x004fe20003fc4000 */
[----:B------:R-:W-:Y:S01]  /*08f0*/  FADD R17, R17, 9.9999997473787516356e-06 ;  /* 0x3727c5ac11117421 */ /* 0x000fe20000000000 */
[----:B------:R-:W-:Y:S01]  /*0900*/  FSEL R42, R10, 1, P5 ;  /* 0x3f8000000a2a7808 */ /* 0x000fe20002800000 */
[----:B------:R-:W-:Y:S01]  /*0910*/  @P5 FMUL R35, R35, 0.25 ;  /* 0x3e80000023235820 */ /* 0x000fe20000400000 */
[----:B------:R-:W-:Y:S02]  /*0920*/  SEL R15, R15, RZ, P2 ;  /* 0x000000ff0f0f7207 */ /* 0x000fe40001000000 */
[----:B------:R-:W-:Y:S01]  /*0930*/  FSETP.GEU.AND P5, PT, R34, 1.175494350822287508e-38, PT ;  /* 0x008000002200780b */ /* 0x000fe20003fae000 */
[----:B------:R-:W2:Y:S01]  /*0940*/  MUFU.SQRT R17, R17 ;  /* 0x0000001100117308 */ /* 0x000ea20000002000 */
[----:B------:R-:W-:Y:S01]  /*0950*/  @!P4 FMUL R35, R35, 16777216 ;  /* 0x4b8000002323c820 */ /* 0x000fe20000400000 */
[----:B------:R-:W-:Y:S01]  /*0960*/  @!P4 FMUL R42, R42, 16777216 ;  /* 0x4b8000002a2ac820 */ /* 0x000fe20000400000 */
[----:B0-----:R-:W-:Y:S01]  /*0970*/  FSETP.GT.AND P4, PT, R13, 8.50705917302346158658e+37, PT ;  /* 0x7e8000000d00780b */ /* 0x001fe20003f84000 */
[----:B------:R-:W-:-:S02]  /*0980*/  FADD R15, R15, 9.9999997473787516356e-06 ;  /* 0x3727c5ac0f0f7421 */ /* 0x000fc40000000000 */
[----:B------:R-:W-:Y:S01]  /*0990*/  @P6 FMUL R34, R34, 0.25 ;  /* 0x3e80000022226820 */ /* 0x000fe20000400000 */
[----:B-1----:R-:W-:Y:S01]  /*09a0*/  FMUL R38, R38, R19 ;  /* 0x0000001326267220 */ /* 0x002fe20000400000 */
[----:B------:R-:W-:Y:S02]  /*09b0*/  FSEL R19, R10, 1, P6 ;  /* 0x3f8000000a137808 */ /* 0x000fe40003000000 */
[----:B------:R-:W-:Y:S01]  /*09c0*/  FSETP.GEU.AND P6, PT, R13, 1.175494350822287508e-38, PT ;  /* 0x008000000d00780b */ /* 0x000fe20003fce000 */
[----:B------:R-:W0:Y:S01]  /*09d0*/  MUFU.SQRT R15, R15 ;  /* 0x0000000f000f7308 */ /* 0x000e220000002000 */
[----:B------:R-:W-:Y:S01]  /*09e0*/  @!P5 FMUL R34, R34, 16777216 ;  /* 0x4b8000002222d820 */ /* 0x000fe20000400000 */
[----:B------:R-:W-:Y:S01]  /*09f0*/  @!P5 FMUL R19, R19, 16777216 ;  /* 0x4b8000001313d820 */ /* 0x000fe20000400000 */
[----:B------:R-:W-:Y:S02]  /*0a00*/  SEL R14, R14, RZ, P2 ;  /* 0x000000ff0e0e7207 */ /* 0x000fe40001000000 */
[----:B------:R-:W-:Y:S01]  /*0a10*/  @P4 FMUL R13, R13, 0.25 ;  /* 0x3e8000000d0d4820 */ /* 0x000fe20000400000 */
[----:B--2---:R-:W-:-:S02]  /*0a20*/  FSETP.GT.AND P5, PT, R17, 8.50705917302346158658e+37, PT ;  /* 0x7e8000001100780b */ /* 0x004fc40003fa4000 */
[----:B------:R-:W-:Y:S01]  /*0a30*/  FSEL R18, R10, 1, P4 ;  /* 0x3f8000000a127808 */ /* 0x000fe20002000000 */
[----:B------:R-:W-:-:S03]  /*0a40*/  FADD R14, R14, 9.9999997473787516356e-06 ;  /* 0x3727c5ac0e0e7421 */ /* 0x000fc60000000000 */
[----:B------:R-:W-:Y:S01]  /*0a50*/  @!P6 FMUL R13, R13, 16777216 ;  /* 0x4b8000000d0de820 */ /* 0x000fe20000400000 */
[----:B------:R-:W-:Y:S01]  /*0a60*/  ISETP.GE.AND P0, PT, R33, 0x80, PT ;  /* 0x000000802100780c */ /* 0x000fe20003f06270 */
[----:B------:R1:W2:Y:S01]  /*0a70*/  MUFU.RCP R32, R34 ;  /* 0x0000002200207308 */ /* 0x0002a20000001000 */
[----:B------:R-:W-:Y:S01]  /*0a80*/  @!P6 FMUL R18, R18, 16777216 ;  /* 0x4b8000001212e820 */ /* 0x000fe20000400000 */
[----:B0-----:R-:W-:Y:S02]  /*0a90*/  FSETP.GT.AND P6, PT, R15, 8.50705917302346158658e+37, PT ;  /* 0x7e8000000f00780b */ /* 0x001fe40003fc4000 */
[----:B------:R-:W-:-:S04]  /*0aa0*/  FSETP.GEU.AND P4, PT, R17, 1.175494350822287508e-38, PT ;  /* 0x008000001100780b */ /* 0x000fc80003f8e000 */
[----:B------:R-:W0:Y:S01]  /*0ab0*/  MUFU.RCP R33, R13 ;  /* 0x0000000d00217308 */ /* 0x000e220000001000 */
[----:B------:R-:W-:Y:S01]  /*0ac0*/  @P5 FMUL R17, R17, 0.25 ;  /* 0x3e80000011115820 */ /* 0x000fe20000400000 */
[----:B-1----:R-:W-:Y:S02]  /*0ad0*/  FSEL R34, R10, 1, P5 ;  /* 0x3f8000000a227808 */ /* 0x002fe40002800000 */
[----:B------:R-:W-:-:S04]  /*0ae0*/  FSETP.GEU.AND P5, PT, R15, 1.175494350822287508e-38, PT ;  /* 0x008000000f00780b */ /* 0x000fc80003fae000 */
[----:B------:R-:W1:Y:S08]  /*0af0*/  MUFU.SQRT R14, R14 ;  /* 0x0000000e000e7308 */ /* 0x000e700000002000 */
[----:B------:R-:W3:Y:S01]  /*0b00*/  MUFU.RCP R35, R35 ;  /* 0x0000002300237308 */ /* 0x000ee20000001000 */
[----:B--2---:R-:W-:Y:S01]  /*0b10*/  FMUL R32, R32, R19 ;  /* 0x0000001320207220 */ /* 0x004fe20000400000 */
[----:B0-----:R-:W-:Y:S01]  /*0b20*/  FMUL R33, R33, R18 ;  /* 0x0000001221217220 */ /* 0x001fe20000400000 */
[----:B------:R-:W-:Y:S01]  /*0b30*/  @P6 FMUL R15, R15, 0.25 ;  /* 0x3e8000000f0f6820 */ /* 0x000fe20000400000 */
[----:B------:R-:W0:Y:S01]  /*0b40*/  LDC.64 R18, c[0x0][0x218] ;  /* 0x00008600ff127b82 */ /* 0x000e220000000a00 */
[----:B------:R-:W-:Y:S01]  /*0b50*/  @!P4 FMUL R17, R17, 16777216 ;  /* 0x4b8000001111c820 */ /* 0x000fe20000400000 */
[----:B------:R-:W-:Y:S01]  /*0b60*/  @!P4 FMUL R34, R34, 16777216 ;  /* 0x4b8000002222c820 */ /* 0x000fe20000400000 */
[----:B-1----:R-:W-:Y:S01]  /*0b70*/  FSETP.GT.AND P4, PT, R14, 8.50705917302346158658e+37, PT ;  /* 0x7e8000000e00780b */ /* 0x002fe20003f84000 */
[----:B------:R-:W-:-:S03]  /*0b80*/  @!P5 FMUL R15, R15, 16777216 ;  /* 0x4b8000000f0fd820 */ /* 0x000fc60000400000 */
[----:B------:R-:W1:Y:S01]  /*0b90*/  MUFU.RCP R17, R17 ;  /* 0x0000001100117308 */ /* 0x000e620000001000 */
[----:B---3--:R-:W-:Y:S01]  /*0ba0*/  FMUL R42, R35, R42 ;  /* 0x0000002a232a7220 */ /* 0x008fe20000400000 */
[----:B------:R-:W-:Y:S02]  /*0bb0*/  FSEL R35, R10, 1, P6 ;  /* 0x3f8000000a237808 */ /* 0x000fe40003000000 */
[----:B------:R-:W-:-:S04]  /*0bc0*/  FSETP.GEU.AND P6, PT, R14, 1.175494350822287508e-38, PT ;  /* 0x008000000e00780b */ /* 0x000fc80003fce000 */
[----:B------:R-:W2:Y:S01]  /*0bd0*/  MUFU.RCP R15, R15 ;  /* 0x0000000f000f7308 */ /* 0x000ea20000001000 */
[----:B------:R-:W-:Y:S01]  /*0be0*/  @P4 FMUL R14, R14, 0.25 ;  /* 0x3e8000000e0e4820 */ /* 0x000fe20000400000 */
[----:B------:R-:W-:Y:S01]  /*0bf0*/  @!P5 FMUL R35, R35, 16777216 ;  /* 0x4b8000002323d820 */ /* 0x000fe20000400000 */
[----:B------:R-:W-:Y:S01]  /*0c00*/  VIADD R13, R12, 0xfffe0000 ;  /* 0xfffe00000c0d7836 */ /* 0x000fe20000000000 */
[----:B------:R-:W-:Y:S01]  /*0c10*/  FSEL R41, R10, 1, P4 ;  /* 0x3f8000000a297808 */ /* 0x000fe20002000000 */
[----:B-1----:R-:W-:Y:S01]  /*0c20*/  FMUL R34, R17, R34 ;  /* 0x0000002211227220 */ /* 0x002fe20000400000 */
[----:B------:R-:W-:-:S03]  /*0c30*/  VIADD R17, R11, 0xfffe0000 ;  /* 0xfffe00000b117836 */ /* 0x000fc60000000000 */
[----:B------:R-:W-:Y:S01]  /*0c40*/  @!P6 FMUL R14, R14, 16777216 ;  /* 0x4b8000000e0ee820 */ /* 0x000fe20000400000 */
[----:B0-----:R-:W-:Y:S01]  /*0c50*/  IMAD.WIDE R10, R13, 0x4, R18 ;  /* 0x000000040d0a7825 */ /* 0x001fe200078e0212 */
[----:B------:R-:W-:-:S03]  /*0c60*/  CS2R R12, SRZ ;  /* 0x00000000000c7805 */ /* 0x000fc6000001ff00 */
[----:B--2---:R-:W-:Y:S01]  /*0c70*/  FMUL R35, R15, R35 ;  /* 0x000000230f237220 */ /* 0x004fe20000400000 */
[----:B------:R0:W1:Y:S02]  /*0c80*/  MUFU.RCP R36, R14 ;  /* 0x0000000e00247308 */ /* 0x0000640000001000 */
[----:B0-----:R-:W-:-:S06]  /*0c90*/  CS2R R14, SRZ ;  /* 0x00000000000e7805 */ /* 0x001fcc000001ff00 */
[----:B------:R0:W2:Y:S01]  /*0ca0*/  @P3 LDG.E.128 R12, desc[UR4][R10.64] ;  /* 0x000000040a0c3981 */ /* 0x0000a2000c1e1d00 */
[----:B------:R-:W-:Y:S01]  /*0cb0*/  @!P6 FMUL R41, R41, 16777216 ;  /* 0x4b8000002929e820 */ /* 0x000fe20000400000 */
[----:B------:R-:W-:Y:S01]  /*0cc0*/  IMAD.WIDE R18, R17, 0x4, R18 ;  /* 0x0000000411127825 */ /* 0x000fe200078e0212 */
[----:B----4-:R-:W-:-:S03]  /*0cd0*/  SEL R8, R8, RZ, P3 ;  /* 0x000000ff08087207 */ /* 0x010fc60001800000 */
[----:B-1----:R-:W-:Y:S01]  /*0ce0*/  FMUL R36, R36, R41 ;  /* 0x0000002924247220 */ /* 0x002fe20000400000 */
[----:B------:R-:W-:Y:S02]  /*0cf0*/  SEL R16, R16, RZ, P3 ;  /* 0x000000ff10107207 */ /* 0x000fe40001800000 */
[----:B------:R-:W-:Y:S02]  /*0d00*/  SEL R9, R9, RZ, P3 ;  /* 0x000000ff09097207 */ /* 0x000fe40001800000 */
[----:B0-----:R-:W-:Y:S02]  /*0d10*/  CS2R R10, SRZ ;  /* 0x00000000000a7805 */ /* 0x001fe4000001ff00 */
[----:B------:R-:W-:Y:S02]  /*0d20*/  SEL R40, R40, RZ, P3 ;  /* 0x000000ff28287207 */ /* 0x000fe40001800000 */
[----:B------:R-:W-:Y:S02]  /*0d30*/  SEL R45, R45, RZ, P3 ;  /* 0x000000ff2d2d7207 */ /* 0x000fe40001800000 */
[----:B--2---:R-:W-:-:S02]  /*0d40*/  SEL R17, R12, RZ, P3 ;  /* 0x000000ff0c117207 */ /* 0x004fc40001800000 */
[----:B------:R-:W-:Y:S02]  /*0d50*/  SEL R41, R13, RZ, P3 ;  /* 0x000000ff0d297207 */ /* 0x000fe40001800000 */
[----:B------:R-:W-:Y:S01]  /*0d60*/  SEL R12, R14, RZ, P3 ;  /* 0x000000ff0e0c7207 */ /* 0x000fe20001800000 */
[----:B------:R-:W-:Y:S02]  /*0d70*/  FADD R13, R17, -R8 ;  /* 0x80000008110d7221 */ /* 0x000fe40000000000 */
[----:B------:R-:W-:Y:S02]  /*0d80*/  FADD R41, R41, -R16 ;  /* 0x8000001029297221 */ /* 0x000fe40000000000 */
[----:B------:R-:W0:Y:S01]  /*0d90*/  LDC.64 R16, c[0x0][0x210] ;  /* 0x00008400ff107b82 */ /* 0x000e220000000a00 */
[----:B------:R-:W-:Y:S01]  /*0da0*/  FADD R12, R12, -R9 ;  /* 0x800000090c0c7221 */ /* 0x000fe20000000000 */
[----:B------:R-:W-:-:S06]  /*0db0*/  CS2R R8, SRZ ;  /* 0x0000000000087805 */ /* 0x000fcc000001ff00 */
[----:B------:R1:W2:Y:S01]  /*0dc0*/  @P2 LDG.E.128 R8, desc[UR4][R18.64] ;  /* 0x0000000412082981 */ /* 0x0002a2000c1e1d00 */
[----:B------:R-:W-:Y:S01]  /*0dd0*/  SEL R15, R15, RZ, P3 ;  /* 0x000000ff0f0f7207 */ /* 0x000fe20001800000 */
[----:B------:R-:W-:Y:S01]  /*0de0*/  FMUL R13, R44, R13 ;  /* 0x0000000d2c0d7220 */ /* 0x000fe20000400000 */
[----:B------:R-:W-:Y:S01]  /*0df0*/  SEL R14, R43, RZ, P3 ;  /* 0x000000ff2b0e7207 */ /* 0x000fe20001800000 */
[----:B------:R-:W-:Y:S02]  /*0e00*/  FMUL R42, R42, R12 ;  /* 0x0000000c2a2a7220 */ /* 0x000fe40000400000 */
[----:B------:R-:W-:Y:S01]  /*0e10*/  FFMA R40, R40, R13, R45 ;  /* 0x0000000d28287223 */ /* 0x000fe2000000002d */
[----:B------:R-:W-:Y:S01]  /*0e20*/  CS2R R12, SRZ ;  /* 0x00000000000c7805 */ /* 0x000fe2000001ff00 */
[----:B------:R-:W-:Y:S01]  /*0e30*/  FADD R43, R15, -R14 ;  /* 0x8000000e0f2b7221 */ /* 0x000fe20000000000 */
[----:B------:R-:W-:Y:S01]  /*0e40*/  CS2R R14, SRZ ;  /* 0x00000000000e7805 */ /* 0x000fe2000001ff00 */
[----:B------:R-:W-:Y:S01]  /*0e50*/  FMUL R41, R38, R41 ;  /* 0x0000002926297220 */ /* 0x000fe20000400000 */
[----:B-1----:R-:W-:Y:S01]  /*0e60*/  CS2R R18, SRZ ;  /* 0x0000000000127805 */ /* 0x002fe2000001ff00 */
[----:B0-----:R-:W-:-:S04]  /*0e70*/  IMAD.WIDE R44, R39, 0x4, R16 ;  /* 0x00000004272c7825 */ /* 0x001fc800078e0210 */
[----:B------:R-:W-:Y:S01]  /*0e80*/  IMAD.WIDE R38, R37, 0x4, R16 ;  /* 0x0000000425267825 */ /* 0x000fe200078e0210 */
[----:B------:R-:W-:Y:S01]  /*0e90*/  CS2R R16, SRZ ;  /* 0x0000000000107805 */ /* 0x000fe2000001ff00 */
[----:B------:R-:W3:Y:S05]  /*0ea0*/  @!P1 LDG.E.128 R12, desc[UR4][R44.64] ;  /* 0x000000042c0c9981 */ /* 0x000eea000c1e1d00 */
[----:B------:R-:W4:Y:S01]  /*0eb0*/  @!P0 LDG.E.128 R16, desc[UR4][R38.64] ;  /* 0x0000000426108981 */ /* 0x000f22000c1e1d00 */
[----:B------:R-:W-:Y:S02]  /*0ec0*/  SEL R2, R2, RZ, P3 ;  /* 0x000000ff02027207 */ /* 0x000fe40001800000 */
[----:B------:R-:W-:-:S02]  /*0ed0*/  SEL R29, R29, RZ, P3 ;  /* 0x000000ff1d1d7207 */ /* 0x000fc40001800000 */
[----:B-----5:R-:W-:Y:S02]  /*0ee0*/  SEL R37, R0, RZ, P3 ;  /* 0x000000ff00257207 */ /* 0x020fe40001800000 */
[----:B------:R-:W-:Y:S01]  /*0ef0*/  SEL R31, R31, RZ, P3 ;  /* 0x000000ff1f1f7207 */ /* 0x000fe20001800000 */
[----:B------:R-:W-:Y:S01]  /*0f00*/  FFMA R42, R2, R42, R29 ;  /* 0x0000002a022a7223 */ /* 0x000fe2000000001d */
[----:B------:R-:W-:-:S03]  /*0f10*/  SEL R5, R5, RZ, P2 ;  /* 0x000000ff05057207 */ /* 0x000fc60001000000 */
[----:B------:R-:W-:Y:S01]  /*0f20*/  FFMA R41, R37, R41, R31 ;  /* 0x0000002925297223 */ /* 0x000fe2000000001f */
[----:B------:R-:W-:Y:S02]  /*0f30*/  SEL R31, R26, RZ, P2 ;  /* 0x000000ff1a1f7207 */ /* 0x000fe40001000000 */
[----:B------:R-:W-:Y:S02]  /*0f40*/  SEL R26, R7, RZ, P2 ;  /* 0x000000ff071a7207 */ /* 0x000fe40001000000 */
[----:B------:R-:W-:Y:S01]  /*0f50*/  SEL R24, R24, RZ, P2 ;  /* 0x000000ff18187207 */ /* 0x000fe20001000000 */
[----:B------:R-:W-:Y:S01]  /*0f60*/  FMUL R0, R32, R43 ;  /* 0x0000002b20007220 */ /* 0x000fe20000400000 */
[----:B------:R-:W-:Y:S02]  /*0f70*/  SEL R37, R4, RZ, P3 ;  /* 0x000000ff04257207 */ /* 0x000fe40001800000 */
[----:B------:R-:W-:Y:S02]  /*0f80*/  SEL R30, R30, RZ, P3 ;  /* 0x000000ff1e1e7207 */ /* 0x000fe40001800000 */
[----:B------:R-:W-:-:S02]  /*0f90*/  SEL R7, R22, RZ, P2 ;  /* 0x000000ff16077207 */ /* 0x000fc40001000000 */
[----:B------:R-:W-:Y:S01]  /*0fa0*/  SEL R25, R25, RZ, P2 ;  /* 0x000000ff19197207 */ /* 0x000fe20001000000 */
[----:B------:R-:W-:Y:S01]  /*0fb0*/  FFMA R0, R37, R0, R30 ;  /* 0x0000000025007223 */ /* 0x000fe2000000001e */
[----:B------:R-:W-:Y:S02]  /*0fc0*/  SEL R23, R23, RZ, P2 ;  /* 0x000000ff17177207 */ /* 0x000fe40001000000 */
[----:B------:R-:W-:Y:S02]  /*0fd0*/  SEL R22, R3, RZ, P2 ;  /* 0x000000ff03167207 */ /* 0x000fe40001000000 */
[----:B------:R-:W-:Y:S02]  /*0fe0*/  SEL R6, R6, RZ, P2 ;  /* 0x000000ff06067207 */ /* 0x000fe40001000000 */
[----:B------:R-:W-:Y:S02]  /*0ff0*/  FSETP.GEU.AND P5, PT, R40, RZ, PT ;  /* 0x000000ff2800720b */ /* 0x000fe40003fae000 */
[----:B------:R-:W-:-:S02]  /*1000*/  FSETP.GEU.AND P4, PT, R41, RZ, PT ;  /* 0x000000ff2900720b */ /* 0x000fc40003f8e000 */
[----:B------:R-:W-:Y:S02]  /*1010*/  FSETP.GEU.AND P3, PT, R42, RZ, PT ;  /* 0x000000ff2a00720b */ /* 0x000fe40003f6e000 */
[----:B--2---:R-:W-:Y:S02]  /*1020*/  SEL R2, R8, RZ, P2 ;  /* 0x000000ff08027207 */ /* 0x004fe40001000000 */
[----:B------:R-:W-:Y:S02]  /*1030*/  SEL R29, R9, RZ, P2 ;  /* 0x000000ff091d7207 */ /* 0x000fe40001000000 */
[----:B------:R-:W0:Y:S01]  /*1040*/  LDC.64 R8, c[0x0][0x240] ;  /* 0x00009000ff087b82 */ /* 0x000e220000000a00 */
[----:B------:R-:W-:Y:S02]  /*1050*/  SEL R10, R10, RZ, P2 ;  /* 0x000000ff0a0a7207 */ /* 0x000fe40001000000 */
[----:B------:R-:W-:Y:S01]  /*1060*/  SEL R11, R11, RZ, P2 ;  /* 0x000000ff0b0b7207 */ /* 0x000fe20001000000 */
[----:B------:R-:W-:Y:S01]  /*1070*/  FADD R29, R29, -R26 ;  /* 0x8000001a1d1d7221 */ /* 0x000fe20000000000 */
[----:B------:R-:W-:Y:S01]  /*1080*/  FADD R2, R2, -R5 ;  /* 0x8000000502027221 */ /* 0x000fe20000000000 */
[----:B------:R-:W-:-:S02]  /*1090*/  FADD R4, R10, -R31 ;  /* 0x8000001f0a047221 */ /* 0x000fc40000000000 */
[----:B------:R-:W-:Y:S01]  /*10a0*/  FADD R11, R11, -R24 ;  /* 0x800000180b0b7221 */ /* 0x000fe20000000000 */
[----:B------:R-:W-:Y:S01]  /*10b0*/  SEL R5, R28, RZ, P2 ;  /* 0x000000ff1c057207 */ /* 0x000fe20001000000 */
[----:B------:R-:W-:Y:S01]  /*10c0*/  FMUL R4, R35, R4 ;  /* 0x0000000423047220 */ /* 0x000fe20000400000 */
[----:B------:R-:W-:Y:S01]  /*10d0*/  SEL R10, R27, RZ, P2 ;  /* 0x000000ff1b0a7207 */ /* 0x000fe20001000000 */
[----:B------:R-:W-:Y:S01]  /*10e0*/  FMUL R29, R34, R29 ;  /* 0x0000001d221d7220 */ /* 0x000fe20000400000 */
[----:B------:R-:W-:Y:S01]  /*10f0*/  SEL R24, R21, RZ, P2 ;  /* 0x000000ff15187207 */ /* 0x000fe20001000000 */
[----:B------:R-:W-:Y:S01]  /*1100*/  FMUL R2, R33, R2 ;  /* 0x0000000221027220 */ /* 0x000fe20000400000 */
[----:B------:R-:W-:Y:S01]  /*1110*/  FMUL R11, R36, R11 ;  /* 0x0000000b240b7220 */ /* 0x000fe20000400000 */
[----:B------:R-:W-:Y:S01]  /*1120*/  FFMA R29, R10, R29, R7 ;  /* 0x0000001d0a1d7223 */ /* 0x000fe20000000007 */
[----:B------:R-:W-:Y:S01]  /*1130*/  FFMA R4, R25, R4, R22 ;  /* 0x0000000419047223 */ /* 0x000fe20000000016 */
[----:B------:R-:W-:Y:S01]  /*1140*/  FFMA R2, R5, R2, R24 ;  /* 0x0000000205027223 */ /* 0x000fe20000000018 */
[----:B------:R-:W-:Y:S01]  /*1150*/  FFMA R6, R23, R11, R6 ;  /* 0x0000000b17067223 */ /* 0x000fe20000000006 */
[----:B------:R-:W-:-:S02]  /*1160*/  FSETP.GEU.AND P2, PT, R0, RZ, PT ;  /* 0x000000ff0000720b */ /* 0x000fc40003f4e000 */
[----:B---3--:R-:W-:Y:S02]  /*1170*/  SEL R12, R12, RZ, !P1 ;  /* 0x000000ff0c0c7207 */ /* 0x008fe40004800000 */
[----:B------:R-:W-:Y:S02]  /*1180*/  SEL R13, R13, RZ, !P1 ;  /* 0x000000ff0d0d7207 */ /* 0x000fe40004800000 */
[----:B------:R-:W-:Y:S02]  /*1190*/  SEL R14, R14, RZ, !P1 ;  /* 0x000000ff0e0e7207 */ /* 0x000fe40004800000 */
[----:B------:R-:W-:Y:S02]  /*11a0*/  SEL R15, R15, RZ, !P1 ;  /* 0x000000ff0f0f7207 */ /* 0x000fe40004800000 */
[----:B------:R-:W-:Y:S02]  /*11b0*/  @P1 SEL R12, R40, RZ, P5 ;  /* 0x000000ff280c1207 */ /* 0x000fe40002800000 */
[----:B------:R-:W-:-:S02]  /*11c0*/  @P1 SEL R13, R41, RZ, P4 ;  /* 0x000000ff290d1207 */ /* 0x000fc40002000000 */
[----:B------:R-:W-:Y:S02]  /*11d0*/  @P1 SEL R14, R42, RZ, P3 ;  /* 0x000000ff2a0e1207 */ /* 0x000fe40001800000 */
[----:B------:R-:W-:Y:S02]  /*11e0*/  @P1 SEL R15, R0, RZ, P2 ;  /* 0x000000ff000f1207 */ /* 0x000fe40001000000 */
[----:B------:R-:W-:Y:S02]  /*11f0*/  FSETP.GEU.AND P4, PT, R2, RZ, PT ;  /* 0x000000ff0200720b */ /* 0x000fe40003f8e000 */
[----:B------:R-:W-:Y:S02]  /*1200*/  FSETP.GEU.AND P3, PT, R29, RZ, PT ;  /* 0x000000ff1d00720b */ /* 0x000fe40003f6e000 */
[----:B------:R-:W-:Y:S02]  /*1210*/  FSETP.GEU.AND P2, PT, R4, RZ, PT ;  /* 0x000000ff0400720b */ /* 0x000fe40003f4e000 */
[----:B------:R-:W-:Y:S01]  /*1220*/  FSETP.GEU.AND P1, PT, R6, RZ, PT ;  /* 0x000000ff0600720b */ /* 0x000fe20003f2e000 */
[----:B0-----:R-:W-:Y:S01]  /*1230*/  IMAD.WIDE R8, R20, 0x4, R8 ;  /* 0x0000000414087825 */ /* 0x001fe200078e0208 */
[----:B----4-:R-:W-:-:S02]  /*1240*/  SEL R16, R16, RZ, !P0 ;  /* 0x000000ff10107207 */ /* 0x010fc40004000000 */
[----:B------:R-:W-:Y:S02]  /*1250*/  SEL R17, R17, RZ, !P0 ;  /* 0x000000ff11117207 */ /* 0x000fe40004000000 */
[----:B------:R-:W-:Y:S02]  /*1260*/  SEL R18, R18, RZ, !P0 ;  /* 0x000000ff12127207 */ /* 0x000fe40004000000 */
[----:B------:R-:W-:Y:S02]  /*1270*/  SEL R19, R19, RZ, !P0 ;  /* 0x000000ff13137207 */ /* 0x000fe40004000000 */
[----:B------:R-:W-:Y:S02]  /*1280*/  @P0 SEL R16, R2, RZ, P4 ;  /* 0x000000ff02100207 */ /* 0x000fe40002000000 */
[----:B------:R-:W-:Y:S02]  /*1290*/  @P0 SEL R17, R29, RZ, P3 ;  /* 0x000000ff1d110207 */ /* 0x000fe40001800000 */
[----:B------:R-:W-:-:S02]  /*12a0*/  @P0 SEL R18, R4, RZ, P2 ;  /* 0x000000ff04120207 */ /* 0x000fc40001000000 */
[----:B------:R-:W-:Y:S01]  /*12b0*/  @P0 SEL R19, R6, RZ, P1 ;  /* 0x000000ff06130207 */ /* 0x000fe20000800000 */
[----:B------:R-:W-:Y:S04]  /*12c0*/  STG.E.128 desc[UR4][R8.64], R12 ;  /* 0x0000000c08007986 */ /* 0x000fe8000c101d04 */
[----:B------:R-:W-:Y:S01]  /*12d0*/  STG.E.128 desc[UR4][R8.64+0x800], R16 ;  /* 0x0008001008007986 */ /* 0x000fe2000c101d04 */
[----:B------:R-:W-:Y:S05]  /*12e0*/  EXIT ;  /* 0x000000000000794d */ /* 0x000fea0003800000 */
.L_x_0:
[----:B------:R-:W-:-:S00]  /*12f0*/  BRA `(.L_x_0) ;  /* 0xfffffffc00fc7947 */ /* 0x000fc0000383ffff */
[----:B------:R-:W-:-:S00]  /*1300*/  NOP ;  /* 0x0000000000007918 */ /* 0x000fc00000000000 */
[----:B------:R-:W-:-:S00]  /*1310*/  NOP ;  /* 0x0000000000007918 */ /* 0x000fc00000000000 */
[----:B------:R-:W-:-:S00]  /*1320*/  NOP ;  /* 0x0000000000007918 */ /* 0x000fc00000000000 */
[----:B------:R-:W-:-:S00]  /*1330*/  NOP ;  /* 0x0000000000007918 */ /* 0x000fc00000000000 */
[----:B------:R-:W-:-:S00]  /*1340*/  NOP ;  /* 0x0000000000007918 */ /* 0x000fc00000000000 */
[----:B------:R-:W-:-:S00]  /*1350*/  NOP ;  /* 0x0000000000007918 */ /* 0x000fc00000000000 */
[----:B------:R-:W-:-:S00]  /*1360*/  NOP ;  /* 0x0000000000007918 */ /* 0x000fc00000000000 */
[----:B------:R-:W-:-:S00]  /*1370*/  NOP ;  /* 0x0000000000007918 */ /* 0x000fc00000000000 */
.L_x_1:


//--------------------- .nv.global.init           --------------------------
	.section	.nv.global.init,"aw",@progbits
.nv.global.init:
	.type		_$_str,@object
	.size		_$_str,(_$_str_$_2 - _$_str)
_$_str:
        /*0000*/ 	.byte	0x5f, 0x5f, 0x43, 0x55, 0x44, 0x41, 0x5f, 0x46, 0x54, 0x5a, 0x00
	.type		_$_str_$_2,@object
	.size		_$_str_$_2,(.L_1 - _$_str_$_2)
_$_str_$_2:
        /*000b*/ 	.byte	0x5f, 0x5f, 0x43, 0x55, 0x44, 0x41, 0x5f, 0x50, 0x52, 0x45, 0x43, 0x5f, 0x53, 0x51, 0x52, 0x54
        /*001b*/ 	.byte	0x00
.L_1:


//--------------------- .nv.constant0.triton_poi_fused_cat_34 --------------------------
	.section	.nv.constant0.triton_poi_fused_cat_34,"a",@progbits
	.sectionflags	@""
	.align	4
.nv.constant0.triton_poi_fused_cat_34:
	.zero		588
